	.headerflags	@"EF_CUDA_TEXMODE_UNIFIED EF_CUDA_64BIT_ADDRESS EF_CUDA_ACCELERATORS EF_CUDA_SM90 EF_CUDA_VIRTUAL_SM(EF_CUDA_SM90)"
	.elftype	@"ET_EXEC"


//--------------------- .nv.info                  --------------------------
	.section	.nv.info,"",@"SHT_CUDA_INFO"
	.align	4


	//----- nvinfo : EIATTR_REGCOUNT
	.align		4
        /*0000*/ 	.byte	0x04, 0x2f
        /*0002*/ 	.short	(.L_1 - .L_0)
	.align		4
.L_0:
        /*0004*/ 	.word	index@(triton_poi_fused__to_copy_mul_0)
        /*0008*/ 	.word	0x0000000c


	//----- nvinfo : EIATTR_MIN_STACK_SIZE
	.align		4
.L_1:
        /*000c*/ 	.byte	0x04, 0x12
        /*000e*/ 	.short	(.L_3 - .L_2)
	.align		4
.L_2:
        /*0010*/ 	.word	index@(triton_poi_fused__to_copy_mul_0)
        /*0014*/ 	.word	0x00000000


	//----- nvinfo : EIATTR_FRAME_SIZE
	.align		4
.L_3:
        /*0018*/ 	.byte	0x04, 0x11
        /*001a*/ 	.short	(.L_5 - .L_4)
	.align		4
.L_4:
        /*001c*/ 	.word	index@(triton_poi_fused__to_copy_mul_0)
        /*0020*/ 	.word	0x00000000


	//----- nvinfo : EIATTR_MIN_STACK_SIZE
	.align		4
.L_5:
        /*0024*/ 	.byte	0x04, 0x12
        /*0026*/ 	.short	(.L_7 - .L_6)
	.align		4
.L_6:
        /*0028*/ 	.word	index@(triton_poi_fused__to_copy_mul_0)
        /*002c*/ 	.word	0x00000000
.L_7:


//--------------------- .nv.info.triton_poi_fused__to_copy_mul_0 --------------------------
	.section	.nv.info.triton_poi_fused__to_copy_mul_0,"",@"SHT_CUDA_INFO"
	.sectionflags	@""
	.align	4


	//----- nvinfo : EIATTR_CUDA_API_VERSION
	.align		4
        /*0000*/ 	.byte	0x04, 0x37
        /*0002*/ 	.short	(.L_9 - .L_8)
.L_8:
        /*0004*/ 	.word	0x0000007c


	//----- nvinfo : EIATTR_KPARAM_INFO
	.align		4
.L_9:
        /*0008*/ 	.byte	0x04, 0x17
        /*000a*/ 	.short	(.L_11 - .L_10)
.L_10:
        /*000c*/ 	.word	0x00000000
        /*0010*/ 	.short	0x0002
        /*0012*/ 	.short	0x0010
        /*0014*/ 	.byte	0x00, 0xf0, 0x11, 0x00


	//----- nvinfo : EIATTR_KPARAM_INFO
	.align		4
.L_11:
        /*0018*/ 	.byte	0x04, 0x17
        /*001a*/ 	.short	(.L_13 - .L_12)
.L_12:
        /*001c*/ 	.word	0x00000000
        /*0020*/ 	.short	0x0001
        /*0022*/ 	.short	0x0008
        /*0024*/ 	.byte	0x00, 0xf4, 0x21, 0x00


	//----- nvinfo : EIATTR_KPARAM_INFO
	.align		4
.L_13:
        /*0028*/ 	.byte	0x04, 0x17
        /*002a*/ 	.short	(.L_15 - .L_14)
.L_14:
        /*002c*/ 	.word	0x00000000
        /*0030*/ 	.short	0x0000
        /*0032*/ 	.short	0x0000
        /*0034*/ 	.byte	0x00, 0xf4, 0x21, 0x00


	//----- nvinfo : EIATTR_SPARSE_MMA_MASK
	.align		4
.L_15:
        /*0038*/ 	.byte	0x03, 0x50
        /*003a*/ 	.short	0x0000


	//----- nvinfo : EIATTR_MAXREG_COUNT
	.align		4
        /*003c*/ 	.byte	0x03, 0x1b
        /*003e*/ 	.short	0x00ff


	//----- nvinfo : EIATTR_EXIT_INSTR_OFFSETS
	.align		4
        /*0040*/ 	.byte	0x04, 0x1c
        /*0042*/ 	.short	(.L_17 - .L_16)


	//   ....[0]....
.L_16:
        /*0044*/ 	.word	0x00000150


	//   ....[1]....
        /*0048*/ 	.word	0x00000170


	//----- nvinfo : EIATTR_REQNTID
	.align		4
.L_17:
        /*004c*/ 	.byte	0x04, 0x10
        /*004e*/ 	.short	(.L_19 - .L_18)
.L_18:
        /*0050*/ 	.word	0x00000080
        /*0054*/ 	.word	0x00000001
        /*0058*/ 	.word	0x00000001


	//----- nvinfo : EIATTR_CBANK_PARAM_SIZE
	.align		4
.L_19:
        /*005c*/ 	.byte	0x03, 0x19
        /*005e*/ 	.short	0x0014


	//----- nvinfo : EIATTR_PARAM_CBANK
	.align		4
        /*0060*/ 	.byte	0x04, 0x0a
        /*0062*/ 	.short	(.L_21 - .L_20)
	.align		4
.L_20:
        /*0064*/ 	.word	index@(.nv.constant0.triton_poi_fused__to_copy_mul_0)
        /*0068*/ 	.short	0x0210
        /*006a*/ 	.short	0x0014


	//----- nvinfo : EIATTR_SW_WAR
	.align		4
.L_21:
        /*006c*/ 	.byte	0x04, 0x36
        /*006e*/ 	.short	(.L_23 - .L_22)
.L_22:
        /*0070*/ 	.word	0x00000008
.L_23:


//--------------------- .nv.callgraph             --------------------------
	.section	.nv.callgraph,"",@"SHT_CUDA_CALLGRAPH"
	.align	4
	.sectionentsize	8
	.align		4
        /*0000*/ 	.word	0x00000000
	.align		4
        /*0004*/ 	.word	0xffffffff
	.align		4
        /*0008*/ 	.word	0x00000000
	.align		4
        /*000c*/ 	.word	0xfffffffe
	.align		4
        /*0010*/ 	.word	0x00000000
	.align		4
        /*0014*/ 	.word	0xfffffffd
	.align		4
        /*0018*/ 	.word	0x00000000
	.align		4
        /*001c*/ 	.word	0xfffffffc


//--------------------- .text.triton_poi_fused__to_copy_mul_0 --------------------------
	.section	.text.triton_poi_fused__to_copy_mul_0,"ax",@progbits
	.align	128
        .global         triton_poi_fused__to_copy_mul_0
        .type           triton_poi_fused__to_copy_mul_0,@function
        .size           triton_poi_fused__to_copy_mul_0,(.L_x_1 - triton_poi_fused__to_copy_mul_0)
        .other          triton_poi_fused__to_copy_mul_0,@"STO_CUDA_ENTRY STV_DEFAULT"
triton_poi_fused__to_copy_mul_0:
.text.triton_poi_fused__to_copy_mul_0:
[----:B------:R-:W0:Y:S02]  /*0000*/  LDC R1, c[0x0][0x28] ;  /* 0x00000a00ff017b82 */ /* 0x000e240000000800 */
[----:B------:R-:W1:Y:S01]  /*0010*/  S2R R0, SR_TID.X ;  /* 0x0000000000007919 */ /* 0x000e620000002100 */
[----:B------:R-:W2:Y:S01]  /*0020*/  LDC.64 R2, c[0x0][0x210] ;  /* 0x00008400ff027b82 */ /* 0x000ea20000000a00 */
[----:B------:R-:W-:Y:S01]  /*0030*/  CS2R R6, SRZ ;  /* 0x0000000000067805 */ /* 0x000fe2000001ff00 */
[----:B------:R-:W-:Y:S01]  /*0040*/  ULDC.64 UR4, c[0x0][0x208] ;  /* 0x0000820000047ab9 */ /* 0x000fe20000000a00 */
[----:B------:R-:W3:Y:S01]  /*0050*/  S2R R5, SR_CTAID.X ;  /* 0x0000000000057919 */ /* 0x000ee20000002500 */
[----:B------:R-:W-:Y:S01]  /*0060*/  ULDC.64 UR6, c[0x0][0x218] ;  /* 0x0000860000067ab9 */ /* 0x000fe20000000a00 */
[----:B-1----:R-:W-:-:S05]  /*0070*/  IMAD.SHL.U32 R0, R0, 0x2, RZ ;  /* 0x0000000200007824 */ /* 0x002fca00078e00ff */
[----:B------:R-:W-:-:S05]  /*0080*/  LOP3.LUT R0, R0, 0xfe, RZ, 0xc0, !PT ;  /* 0x000000fe00007812 */ /* 0x000fca00078ec0ff */
[----:B---3--:R-:W-:-:S04]  /*0090*/  IMAD R5, R5, 0x100, R0 ;  /* 0x0000010005057824 */ /* 0x008fc800078e0200 */
[C---:B--2---:R-:W-:Y:S01]  /*00a0*/  IMAD.WIDE R2, R5.reuse, 0x4, R2 ;  /* 0x0000000405027825 */ /* 0x044fe200078e0202 */
[----:B------:R-:W-:-:S13]  /*00b0*/  ISETP.GE.AND P0, PT, R5, 0x100, PT ;  /* 0x000001000500780c */ /* 0x000fda0003f06270 */
[----:B------:R-:W2:Y:S01]  /*00c0*/  @!P0 LDG.E.64 R6, desc[UR4][R2.64] ;  /* 0x0000000402068981 */ /* 0x000ea2000c1e1b00 */
[----:B------:R-:W-:-:S04]  /*00d0*/  IADD3 R4, P1, R5, UR6, RZ ;  /* 0x0000000605047c10 */ /* 0x000fc8000ff3e0ff */
[----:B------:R-:W-:Y:S01]  /*00e0*/  LEA.HI.X.SX32 R5, R5, UR7, 0x1, P1 ;  /* 0x0000000705057c11 */ /* 0x000fe200088f0eff */
[----:B--2---:R-:W-:Y:S01]  /*00f0*/  FMUL R6, R6, 255.998992919921875 ;  /* 0x437fffbe06067820 */ /* 0x004fe20000400000 */
[----:B------:R-:W-:-:S05]  /*0100*/  FMUL R7, R7, 255.998992919921875 ;  /* 0x437fffbe07077820 */ /* 0x000fca0000400000 */
[----:B------:R-:W1:Y:S08]  /*0110*/  F2I.S16.TRUNC.NTZ R6, R6 ;  /* 0x0000000600067305 */ /* 0x000e70000020e900 */
[----:B------:R-:W2:Y:S01]  /*0120*/  F2I.S16.TRUNC.NTZ R7, R7 ;  /* 0x0000000700077305 */ /* 0x000ea2000020e900 */
[----:B-1----:R-:W-:-:S05]  /*0130*/  LOP3.LUT R0, R6, 0xff, RZ, 0xc0, !PT ;  /* 0x000000ff06007812 */ /* 0x002fca00078ec0ff */
[----:B--2---:R-:W-:Y:S01]  /*0140*/  IMAD R9, R7, 0x100, R0 ;  /* 0x0000010007097824 */ /* 0x004fe200078e0200 */
[----:B------:R-:W-:Y:S06]  /*0150*/  @P0 EXIT ;  /* 0x000000000000094d */ /* 0x000fec0003800000 */
[----:B------:R-:W-:Y:S01]  /*0160*/  STG.E.U16 desc[UR4][R4.64], R9 ;  /* 0x0000000904007986 */ /* 0x000fe2000c101504 */
[----:B------:R-:W-:Y:S05]  /*0170*/  EXIT ;  /* 0x000000000000794d */ /* 0x000fea0003800000 */
.L_x_0:
[----:B------:R-:W-:-:S00]  /*0180*/  BRA `(.L_x_0) ;  /* 0xfffffffc00fc7947 */ /* 0x000fc0000383ffff */
[----:B------:R-:W-:-:S00]  /*0190*/  NOP ;  /* 0x0000000000007918 */ /* 0x000fc00000000000 */
        /* <DEDUP_REMOVED lines=14> */
.L_x_1:


//--------------------- .nv.constant0.triton_poi_fused__to_copy_mul_0 --------------------------
	.section	.nv.constant0.triton_poi_fused__to_copy_mul_0,"a",@progbits
	.sectionflags	@""
	.align	4
.nv.constant0.triton_poi_fused__to_copy_mul_0:
	.zero		548
